//
// Generated by NVIDIA NVVM Compiler
//
// Compiler Build ID: CL-36424714
// Cuda compilation tools, release 13.0, V13.0.88
// Based on NVVM 20.0.0
//

.version 9.0
.target sm_100
.address_size 64

	// .globl	_Z17test_st_na_globalPiPlPfP4int4

.visible .entry _Z17test_st_na_globalPiPlPfP4int4(
	.param .u64 .ptr .align 1 _Z17test_st_na_globalPiPlPfP4int4_param_0,
	.param .u64 .ptr .align 1 _Z17test_st_na_globalPiPlPfP4int4_param_1,
	.param .u64 .ptr .align 1 _Z17test_st_na_globalPiPlPfP4int4_param_2,
	.param .u64 .ptr .align 1 _Z17test_st_na_globalPiPlPfP4int4_param_3
)
{
	.reg .pred 	%p<2>;
	.reg .b32 	%r<11>;
	.reg .b32 	%f<2>;
	.reg .b64 	%rd<10>;

	ld.param.u64 	%rd1, [_Z17test_st_na_globalPiPlPfP4int4_param_0];
	ld.param.u64 	%rd2, [_Z17test_st_na_globalPiPlPfP4int4_param_1];
	ld.param.u64 	%rd3, [_Z17test_st_na_globalPiPlPfP4int4_param_2];
	ld.param.u64 	%rd4, [_Z17test_st_na_globalPiPlPfP4int4_param_3];
	mov.u32 	%r1, %ctaid.x;
	mov.u32 	%r2, %ntid.x;
	mul.lo.s32 	%r3, %r1, %r2;
	mov.u32 	%r4, %tid.x;
	neg.s32 	%r5, %r4;
	setp.ne.s32 	%p1, %r3, %r5;
	@%p1 bra 	$L__BB0_2;
	mov.b32 	%r6, 123;
	// begin inline asm
	st.global.L1::no_allocate.s32 [%rd1], %r6;
	// end inline asm
	mov.b64 	%rd7, 4567890123;
	// begin inline asm
	st.global.L1::no_allocate.s64 [%rd2], %rd7;
	// end inline asm
	mov.f32 	%f1, 0f40490FD0;
	// begin inline asm
	st.global.L1::no_allocate.f32 [%rd3], %f1;
	// end inline asm
	mov.b32 	%r7, 1;
	mov.b32 	%r8, 2;
	mov.b32 	%r9, 3;
	mov.b32 	%r10, 4;
	// begin inline asm
	st.global.L1::no_allocate.v4.s32 [%rd4], {%r7, %r8, %r9, %r10};
	// end inline asm
$L__BB0_2:
	ret;

}


// ===== COMPILED SASS (sm_100) =====

	.target	sm_100

	.elftype	@"ET_EXEC"


//--------------------- .note.nv.tkinfo           --------------------------
	.section	.note.nv.tkinfo,"",@"SHT_NOTE"
	.sectionflags	@"SHF_NOTE_NV_TKINFO"
	.tkinfo
        /*0018*/ 	.word	0x00000002
        /*0030*/ 	.string	""
        /*0030*/ 	.string	"ptxas"
        /*0030*/ 	.string	"Cuda compilation tools, release 13.0, V13.0.88"
        /*0030*/ 	.string	"Build cuda_13.0.r13.0/compiler.36424714_0"
        /*0030*/ 	.string	"-arch sm_100 -m 64 "



//--------------------- .note.nv.cuinfo           --------------------------
	.section	.note.nv.cuinfo,"",@"SHT_NOTE"
	.sectionflags	@"SHF_NOTE_NV_CUINFO"
        /*0018*/ 	.short	0x0002
        /*001a*/ 	.short	0x0064
        /*001c*/ 	.short	0x0082
	.zero		2


//--------------------- .nv.info                  --------------------------
	.section	.nv.info,"",@"SHT_CUDA_INFO"
	.align	4


	//----- nvinfo : EIATTR_REGCOUNT
	.align		4
        /*0000*/ 	.byte	0x04, 0x2f
        /*0002*/ 	.short	(.L_1 - .L_0)
	.align		4
.L_0:
        /*0004*/ 	.word	index@(_Z17test_st_na_globalPiPlPfP4int4)
        /*0008*/ 	.word	0x00000016


	//----- nvinfo : EIATTR_FRAME_SIZE
	.align		4
.L_1:
        /*000c*/ 	.byte	0x04, 0x11
        /*000e*/ 	.short	(.L_3 - .L_2)
	.align		4
.L_2:
        /*0010*/ 	.word	index@(_Z17test_st_na_globalPiPlPfP4int4)
        /*0014*/ 	.word	0x00000000


	//----- nvinfo : EIATTR_MIN_STACK_SIZE
	.align		4
.L_3:
        /*0018*/ 	.byte	0x04, 0x12
        /*001a*/ 	.short	(.L_5 - .L_4)
	.align		4
.L_4:
        /*001c*/ 	.word	index@(_Z17test_st_na_globalPiPlPfP4int4)
        /*0020*/ 	.word	0x00000000
.L_5:


//--------------------- .nv.compat                --------------------------
	.section	.nv.compat,"",@"SHT_CUDA_COMPAT_INFO"
	.align	4
        /*0000*/ 	.byte	0x02, 0x09, 0x00, 0x00, 0x02, 0x02, 0x01, 0x00, 0x02, 0x05, 0x05, 0x00, 0x03, 0x07, 0x01, 0x01
        /*0010*/ 	.byte	0x02, 0x03, 0x00, 0x00, 0x02, 0x06, 0x01, 0x00, 0x04, 0x0b, 0x08, 0x00, 0x09, 0x00, 0x00, 0x00
        /*0020*/ 	.byte	0x00, 0x00, 0x00, 0x00


//--------------------- .nv.info._Z17test_st_na_globalPiPlPfP4int4 --------------------------
	.section	.nv.info._Z17test_st_na_globalPiPlPfP4int4,"",@"SHT_CUDA_INFO"
	.sectionflags	@""
	.align	4


	//----- nvinfo : EIATTR_CUDA_API_VERSION
	.align		4
        /*0000*/ 	.byte	0x04, 0x37
        /*0002*/ 	.short	(.L_7 - .L_6)
.L_6:
        /*0004*/ 	.word	0x00000082


	//----- nvinfo : EIATTR_KPARAM_INFO
	.align		4
.L_7:
        /*0008*/ 	.byte	0x04, 0x17
        /*000a*/ 	.short	(.L_9 - .L_8)
.L_8:
        /*000c*/ 	.word	0x00000000
        /*0010*/ 	.short	0x0003
        /*0012*/ 	.short	0x0018
        /*0014*/ 	.byte	0x00, 0xf5, 0x21, 0x00


	//----- nvinfo : EIATTR_KPARAM_INFO
	.align		4
.L_9:
        /*0018*/ 	.byte	0x04, 0x17
        /*001a*/ 	.short	(.L_11 - .L_10)
.L_10:
        /*001c*/ 	.word	0x00000000
        /*0020*/ 	.short	0x0002
        /*0022*/ 	.short	0x0010
        /*0024*/ 	.byte	0x00, 0xf5, 0x21, 0x00


	//----- nvinfo : EIATTR_KPARAM_INFO
	.align		4
.L_11:
        /*0028*/ 	.byte	0x04, 0x17
        /*002a*/ 	.short	(.L_13 - .L_12)
.L_12:
        /*002c*/ 	.word	0x00000000
        /*0030*/ 	.short	0x0001
        /*0032*/ 	.short	0x0008
        /*0034*/ 	.byte	0x00, 0xf5, 0x21, 0x00


	//----- nvinfo : EIATTR_KPARAM_INFO
	.align		4
.L_13:
        /*0038*/ 	.byte	0x04, 0x17
        /*003a*/ 	.short	(.L_15 - .L_14)
.L_14:
        /*003c*/ 	.word	0x00000000
        /*0040*/ 	.short	0x0000
        /*0042*/ 	.short	0x0000
        /*0044*/ 	.byte	0x00, 0xf5, 0x21, 0x00


	//----- nvinfo : EIATTR_SPARSE_MMA_MASK
	.align		4
.L_15:
        /*0048*/ 	.byte	0x03, 0x50
        /*004a*/ 	.short	0x0000


	//----- nvinfo : EIATTR_MAXREG_COUNT
	.align		4
        /*004c*/ 	.byte	0x03, 0x1b
        /*004e*/ 	.short	0x00ff


	//----- nvinfo : EIATTR_MERCURY_ISA_VERSION
	.align		4
        /*0050*/ 	.byte	0x03, 0x5f
        /*0052*/ 	.short	0x0101


	//----- nvinfo : EIATTR_VRC_CTA_INIT_COUNT
	.align		4
        /*0054*/ 	.byte	0x02, 0x4a
	.zero		1
	.zero		1


	//----- nvinfo : EIATTR_EXIT_INSTR_OFFSETS
	.align		4
        /*0058*/ 	.byte	0x04, 0x1c
        /*005a*/ 	.short	(.L_17 - .L_16)


	//   ....[0]....
.L_16:
        /*005c*/ 	.word	0x00000070


	//   ....[1]....
        /*0060*/ 	.word	0x00000190


	//----- nvinfo : EIATTR_CBANK_PARAM_SIZE
	.align		4
.L_17:
        /*0064*/ 	.byte	0x03, 0x19
        /*0066*/ 	.short	0x0020


	//----- nvinfo : EIATTR_PARAM_CBANK
	.align		4
        /*0068*/ 	.byte	0x04, 0x0a
        /*006a*/ 	.short	(.L_19 - .L_18)
	.align		4
.L_18:
        /*006c*/ 	.word	index@(.nv.constant0._Z17test_st_na_globalPiPlPfP4int4)
        /*0070*/ 	.short	0x0380
        /*0072*/ 	.short	0x0020


	//----- nvinfo : EIATTR_SW_WAR
	.align		4
.L_19:
        /*0074*/ 	.byte	0x04, 0x36
        /*0076*/ 	.short	(.L_21 - .L_20)
.L_20:
        /*0078*/ 	.word	0x00000008
.L_21:


//--------------------- .nv.callgraph             --------------------------
	.section	.nv.callgraph,"",@"SHT_CUDA_CALLGRAPH"
	.align	4
	.sectionentsize	8
	.align		4
        /*0000*/ 	.word	0x00000000
	.align		4
        /*0004*/ 	.word	0xffffffff
	.align		4
        /*0008*/ 	.word	0x00000000
	.align		4
        /*000c*/ 	.word	0xfffffffe
	.align		4
        /*0010*/ 	.word	0x00000000
	.align		4
        /*0014*/ 	.word	0xfffffffd
	.align		4
        /*0018*/ 	.word	0x00000000
	.align		4
        /*001c*/ 	.word	0xfffffffc


//--------------------- .text._Z17test_st_na_globalPiPlPfP4int4 --------------------------
	.section	.text._Z17test_st_na_globalPiPlPfP4int4,"ax",@progbits
	.align	128
        .global         _Z17test_st_na_globalPiPlPfP4int4
        .type           _Z17test_st_na_globalPiPlPfP4int4,@function
        .size           _Z17test_st_na_globalPiPlPfP4int4,(.L_x_1 - _Z17test_st_na_globalPiPlPfP4int4)
        .other          _Z17test_st_na_globalPiPlPfP4int4,@"STO_CUDA_ENTRY STV_DEFAULT"
_Z17test_st_na_globalPiPlPfP4int4:
.text._Z17test_st_na_globalPiPlPfP4int4:
[----:B------:R-:W-:Y:S01]  /*0000*/  LDC R1, c[0x0][0x37c] ;  /* 0x0000df00ff017b82 */ /* 0x000fe20000000800 */
[----:B------:R-:W0:Y:S07]  /*0010*/  S2R R0, SR_TID.X ;  /* 0x0000000000007919 */ /* 0x000e2e0000002100 */
[----:B------:R-:W1:Y:S01]  /*0020*/  S2UR UR4, SR_CTAID.X ;  /* 0x00000000000479c3 */ /* 0x000e620000002500 */
[----:B------:R-:W1:Y:S02]  /*0030*/  LDCU UR5, c[0x0][0x360] ;  /* 0x00006c00ff0577ac */ /* 0x000e640008000800 */
[----:B-1----:R-:W-:Y:S01]  /*0040*/  UIMAD UR4, UR4, UR5, URZ ;  /* 0x00000005040472a4 */ /* 0x002fe2000f8e02ff */
[----:B0-----:R-:W-:-:S05]  /*0050*/  IMAD.MOV R0, RZ, RZ, -R0 ;  /* 0x000000ffff007224 */ /* 0x001fca00078e0a00 */
[----:B------:R-:W-:-:S13]  /*0060*/  ISETP.NE.AND P0, PT, R0, UR4, PT ;  /* 0x0000000400007c0c */ /* 0x000fda000bf05270 */
[----:B------:R-:W-:Y:S05]  /*0070*/  @P0 EXIT ;  /* 0x000000000000094d */ /* 0x000fea0003800000 */
[----:B------:R-:W0:Y:S01]  /*0080*/  LDC.64 R2, c[0x0][0x380] ;  /* 0x0000e000ff027b82 */ /* 0x000e220000000a00 */
[----:B------:R-:W0:Y:S01]  /*0090*/  LDCU.64 UR4, c[0x0][0x358] ;  /* 0x00006b00ff0477ac */ /* 0x000e220008000a00 */
[----:B------:R-:W-:Y:S01]  /*00a0*/  HFMA2 R17, -RZ, RZ, 0, 7.331371307373046875e-06 ;  /* 0x0000007bff117431 */ /* 0x000fe200000001ff */
[----:B------:R-:W-:Y:S01]  /*00b0*/  MOV R14, 0x104478cb ;  /* 0x104478cb000e7802 */ /* 0x000fe20000000f00 */
[----:B------:R-:W-:Y:S02]  /*00c0*/  IMAD.MOV.U32 R15, RZ, RZ, 0x1 ;  /* 0x00000001ff0f7424 */ /* 0x000fe400078e00ff */
[----:B------:R-:W-:Y:S02]  /*00d0*/  HFMA2 R4, -RZ, RZ, 0, 5.9604644775390625e-08 ;  /* 0x00000001ff047431 */ /* 0x000fe400000001ff */
[----:B------:R-:W-:Y:S01]  /*00e0*/  IMAD.MOV.U32 R19, RZ, RZ, 0x40490fd0 ;  /* 0x40490fd0ff137424 */ /* 0x000fe200078e00ff */
[----:B------:R-:W-:Y:S01]  /*00f0*/  MOV R6, 0x3 ;  /* 0x0000000300067802 */ /* 0x000fe20000000f00 */
[----:B------:R-:W1:Y:S01]  /*0100*/  LDC.64 R8, c[0x0][0x388] ;  /* 0x0000e200ff087b82 */ /* 0x000e620000000a00 */
[----:B------:R-:W-:-:S02]  /*0110*/  IMAD.MOV.U32 R5, RZ, RZ, 0x2 ;  /* 0x00000002ff057424 */ /* 0x000fc400078e00ff */
[----:B------:R-:W-:-:S05]  /*0120*/  IMAD.MOV.U32 R7, RZ, RZ, 0x4 ;  /* 0x00000004ff077424 */ /* 0x000fca00078e00ff */
[----:B------:R-:W2:Y:S08]  /*0130*/  LDC.64 R10, c[0x0][0x390] ;  /* 0x0000e400ff0a7b82 */ /* 0x000eb00000000a00 */
[----:B------:R-:W3:Y:S01]  /*0140*/  LDC.64 R12, c[0x0][0x398] ;  /* 0x0000e600ff0c7b82 */ /* 0x000ee20000000a00 */
[----:B0-----:R-:W-:Y:S04]  /*0150*/  STG.E.NA desc[UR4][R2.64], R17 ;  /* 0x0000001102007986 */ /* 0x001fe8000c501904 */
[----:B-1----:R-:W-:Y:S04]  /*0160*/  STG.E.NA.64 desc[UR4][R8.64], R14 ;  /* 0x0000000e08007986 */ /* 0x002fe8000c501b04 */
[----:B--2---:R-:W-:Y:S04]  /*0170*/  STG.E.NA desc[UR4][R10.64], R19 ;  /* 0x000000130a007986 */ /* 0x004fe8000c501904 */
[----:B---3--:R-:W-:Y:S01]  /*0180*/  STG.E.NA.128 desc[UR4][R12.64], R4 ;  /* 0x000000040c007986 */ /* 0x008fe2000c501d04 */
[----:B------:R-:W-:Y:S05]  /*0190*/  EXIT ;  /* 0x000000000000794d */ /* 0x000fea0003800000 */
.L_x_0:
[----:B------:R-:W-:-:S00]  /*01a0*/  BRA `(.L_x_0) ;  /* 0xfffffffc00fc7947 */ /* 0x000fc0000383ffff */
[----:B------:R-:W-:-:S00]  /*01b0*/  NOP ;  /* 0x0000000000007918 */ /* 0x000fc00000000000 */
        /* <DEDUP_REMOVED lines=12> */
.L_x_1:


//--------------------- .nv.shared.reserved.0     --------------------------
	.section	.nv.shared.reserved.0,"aw",@nobits
	.weak		__nv_reservedSMEM_offset_0_alias
	.size		__nv_reservedSMEM_offset_0_alias, 0, 64
	.other		__nv_reservedSMEM_offset_0_alias,@"STO_CUDA_RESERVED_SHARED STV_DEFAULT"
__nv_reservedSMEM_offset_0_alias:
	.zero		0
	.zero		64


//--------------------- .nv.constant0._Z17test_st_na_globalPiPlPfP4int4 --------------------------
	.section	.nv.constant0._Z17test_st_na_globalPiPlPfP4int4,"a",@progbits
	.sectionflags	@""
	.align	4
.nv.constant0._Z17test_st_na_globalPiPlPfP4int4:
	.zero		928


//--------------------- SYMBOLS --------------------------

	.type		.nv.reservedSmem.offset0,@object
	.size		.nv.reservedSmem.offset0,0x4
